//
// Generated by NVIDIA NVVM Compiler
//
// Compiler Build ID: CL-36424714
// Cuda compilation tools, release 13.0, V13.0.88
// Based on NVVM 20.0.0
//

.version 9.0
.target sm_100
.address_size 64

	// .globl	_Z9reductionPiS_
.global .align 1 .b8 _ZN34_INTERNAL_44d7900a_4_k_cu_b6195d0b4cuda3std3__45__cpo5beginE[1];
.global .align 1 .b8 _ZN34_INTERNAL_44d7900a_4_k_cu_b6195d0b4cuda3std3__45__cpo3endE[1];
.global .align 1 .b8 _ZN34_INTERNAL_44d7900a_4_k_cu_b6195d0b4cuda3std3__45__cpo6cbeginE[1];
.global .align 1 .b8 _ZN34_INTERNAL_44d7900a_4_k_cu_b6195d0b4cuda3std3__45__cpo4cendE[1];
.global .align 1 .b8 _ZN34_INTERNAL_44d7900a_4_k_cu_b6195d0b4cuda3std3__45__cpo6rbeginE[1];
.global .align 1 .b8 _ZN34_INTERNAL_44d7900a_4_k_cu_b6195d0b4cuda3std3__45__cpo4rendE[1];
.global .align 1 .b8 _ZN34_INTERNAL_44d7900a_4_k_cu_b6195d0b4cuda3std3__45__cpo7crbeginE[1];
.global .align 1 .b8 _ZN34_INTERNAL_44d7900a_4_k_cu_b6195d0b4cuda3std3__45__cpo5crendE[1];
.global .align 1 .b8 _ZN34_INTERNAL_44d7900a_4_k_cu_b6195d0b4cuda3std3__436_GLOBAL__N__44d7900a_4_k_cu_b6195d0b6ignoreE[1];
.global .align 1 .b8 _ZN34_INTERNAL_44d7900a_4_k_cu_b6195d0b4cuda3std3__419piecewise_constructE[1];
.global .align 1 .b8 _ZN34_INTERNAL_44d7900a_4_k_cu_b6195d0b4cuda3std3__48in_placeE[1];
.global .align 1 .b8 _ZN34_INTERNAL_44d7900a_4_k_cu_b6195d0b4cuda3std3__420unreachable_sentinelE[1];
.global .align 1 .b8 _ZN34_INTERNAL_44d7900a_4_k_cu_b6195d0b4cuda3std3__47nulloptE[1];
.global .align 1 .b8 _ZN34_INTERNAL_44d7900a_4_k_cu_b6195d0b4cuda3std6ranges3__45__cpo4swapE[1];
.global .align 1 .b8 _ZN34_INTERNAL_44d7900a_4_k_cu_b6195d0b4cuda3std6ranges3__45__cpo9iter_moveE[1];
.global .align 1 .b8 _ZN34_INTERNAL_44d7900a_4_k_cu_b6195d0b4cuda3std6ranges3__45__cpo5beginE[1];
.global .align 1 .b8 _ZN34_INTERNAL_44d7900a_4_k_cu_b6195d0b4cuda3std6ranges3__45__cpo3endE[1];
.global .align 1 .b8 _ZN34_INTERNAL_44d7900a_4_k_cu_b6195d0b4cuda3std6ranges3__45__cpo6cbeginE[1];
.global .align 1 .b8 _ZN34_INTERNAL_44d7900a_4_k_cu_b6195d0b4cuda3std6ranges3__45__cpo4cendE[1];
.global .align 1 .b8 _ZN34_INTERNAL_44d7900a_4_k_cu_b6195d0b4cuda3std6ranges3__45__cpo7advanceE[1];
.global .align 1 .b8 _ZN34_INTERNAL_44d7900a_4_k_cu_b6195d0b4cuda3std6ranges3__45__cpo9iter_swapE[1];
.global .align 1 .b8 _ZN34_INTERNAL_44d7900a_4_k_cu_b6195d0b4cuda3std6ranges3__45__cpo4nextE[1];
.global .align 1 .b8 _ZN34_INTERNAL_44d7900a_4_k_cu_b6195d0b4cuda3std6ranges3__45__cpo4prevE[1];
.global .align 1 .b8 _ZN34_INTERNAL_44d7900a_4_k_cu_b6195d0b4cuda3std6ranges3__45__cpo4dataE[1];
.global .align 1 .b8 _ZN34_INTERNAL_44d7900a_4_k_cu_b6195d0b4cuda3std6ranges3__45__cpo5cdataE[1];
.global .align 1 .b8 _ZN34_INTERNAL_44d7900a_4_k_cu_b6195d0b4cuda3std6ranges3__45__cpo4sizeE[1];
.global .align 1 .b8 _ZN34_INTERNAL_44d7900a_4_k_cu_b6195d0b4cuda3std6ranges3__45__cpo5ssizeE[1];
.global .align 1 .b8 _ZN34_INTERNAL_44d7900a_4_k_cu_b6195d0b4cuda3std6ranges3__45__cpo8distanceE[1];
.global .align 1 .b8 _ZN34_INTERNAL_44d7900a_4_k_cu_b6195d0b6thrust24THRUST_300001_SM_1000_NS6system6detail10sequential3seqE[1];
.global .align 1 .b8 _ZN34_INTERNAL_44d7900a_4_k_cu_b6195d0b6thrust24THRUST_300001_SM_1000_NS12placeholders2_1E[1];
.global .align 1 .b8 _ZN34_INTERNAL_44d7900a_4_k_cu_b6195d0b6thrust24THRUST_300001_SM_1000_NS12placeholders2_2E[1];
.global .align 1 .b8 _ZN34_INTERNAL_44d7900a_4_k_cu_b6195d0b6thrust24THRUST_300001_SM_1000_NS12placeholders2_3E[1];
.global .align 1 .b8 _ZN34_INTERNAL_44d7900a_4_k_cu_b6195d0b6thrust24THRUST_300001_SM_1000_NS12placeholders2_4E[1];
.global .align 1 .b8 _ZN34_INTERNAL_44d7900a_4_k_cu_b6195d0b6thrust24THRUST_300001_SM_1000_NS12placeholders2_5E[1];
.global .align 1 .b8 _ZN34_INTERNAL_44d7900a_4_k_cu_b6195d0b6thrust24THRUST_300001_SM_1000_NS12placeholders2_6E[1];
.global .align 1 .b8 _ZN34_INTERNAL_44d7900a_4_k_cu_b6195d0b6thrust24THRUST_300001_SM_1000_NS12placeholders2_7E[1];
.global .align 1 .b8 _ZN34_INTERNAL_44d7900a_4_k_cu_b6195d0b6thrust24THRUST_300001_SM_1000_NS12placeholders2_8E[1];
.global .align 1 .b8 _ZN34_INTERNAL_44d7900a_4_k_cu_b6195d0b6thrust24THRUST_300001_SM_1000_NS12placeholders2_9E[1];
.global .align 1 .b8 _ZN34_INTERNAL_44d7900a_4_k_cu_b6195d0b6thrust24THRUST_300001_SM_1000_NS12placeholders3_10E[1];
.extern .shared .align 16 .b8 s_idata[];

.visible .entry _Z9reductionPiS_(
	.param .u64 .ptr .align 1 _Z9reductionPiS__param_0,
	.param .u64 .ptr .align 1 _Z9reductionPiS__param_1
)
{
	.reg .pred 	%p<5>;
	.reg .b32 	%r<22>;
	.reg .b64 	%rd<9>;

	ld.param.u64 	%rd2, [_Z9reductionPiS__param_0];
	ld.param.u64 	%rd1, [_Z9reductionPiS__param_1];
	cvta.to.global.u64 	%rd3, %rd2;
	mov.u32 	%r1, %ctaid.x;
	mov.u32 	%r2, %ntid.x;
	mov.u32 	%r3, %tid.x;
	mad.lo.s32 	%r8, %r1, %r2, %r3;
	mul.wide.s32 	%rd4, %r8, 4;
	add.s64 	%rd5, %rd3, %rd4;
	ld.global.u32 	%r9, [%rd5];
	shl.b32 	%r10, %r3, 2;
	mov.u32 	%r11, s_idata;
	add.s32 	%r4, %r11, %r10;
	st.volatile.shared.u32 	[%r4], %r9;
	setp.lt.u32 	%p1, %r2, 2;
	@%p1 bra 	$L__BB0_5;
	shr.u32 	%r5, %r2, 1;
	mov.b32 	%r21, 1;
$L__BB0_2:
	shl.b32 	%r7, %r21, 1;
	add.s32 	%r13, %r7, -1;
	and.b32  	%r14, %r13, %r3;
	setp.ne.s32 	%p2, %r14, 0;
	@%p2 bra 	$L__BB0_4;
	ld.volatile.shared.u32 	%r15, [%r4];
	shl.b32 	%r16, %r21, 2;
	add.s32 	%r17, %r4, %r16;
	ld.volatile.shared.u32 	%r18, [%r17];
	add.s32 	%r19, %r18, %r15;
	st.volatile.shared.u32 	[%r4], %r19;
$L__BB0_4:
	bar.sync 	0;
	setp.le.u32 	%p3, %r7, %r5;
	mov.u32 	%r21, %r7;
	@%p3 bra 	$L__BB0_2;
$L__BB0_5:
	setp.ne.s32 	%p4, %r3, 0;
	@%p4 bra 	$L__BB0_7;
	ld.volatile.shared.u32 	%r20, [s_idata];
	cvta.to.global.u64 	%rd6, %rd1;
	mul.wide.u32 	%rd7, %r1, 4;
	add.s64 	%rd8, %rd6, %rd7;
	st.global.u32 	[%rd8], %r20;
$L__BB0_7:
	ret;

}
	// .globl	_ZN3cub18CUB_300001_SM_10006detail11EmptyKernelIvEEvv
.visible .entry _ZN3cub18CUB_300001_SM_10006detail11EmptyKernelIvEEvv()
{


	ret;

}


// ===== COMPILED SASS (sm_100) =====

	.target	sm_100

	.elftype	@"ET_EXEC"


//--------------------- .note.nv.tkinfo           --------------------------
	.section	.note.nv.tkinfo,"",@"SHT_NOTE"
	.sectionflags	@"SHF_NOTE_NV_TKINFO"
	.tkinfo
        /*0018*/ 	.word	0x00000002
        /*0030*/ 	.string	""
        /*0030*/ 	.string	"ptxas"
        /*0030*/ 	.string	"Cuda compilation tools, release 13.0, V13.0.88"
        /*0030*/ 	.string	"Build cuda_13.0.r13.0/compiler.36424714_0"
        /*0030*/ 	.string	"-arch sm_100 -m 64 "



//--------------------- .note.nv.cuinfo           --------------------------
	.section	.note.nv.cuinfo,"",@"SHT_NOTE"
	.sectionflags	@"SHF_NOTE_NV_CUINFO"
        /*0018*/ 	.short	0x0002
        /*001a*/ 	.short	0x0064
        /*001c*/ 	.short	0x0082
	.zero		2


//--------------------- .nv.info                  --------------------------
	.section	.nv.info,"",@"SHT_CUDA_INFO"
	.align	4


	//----- nvinfo : EIATTR_REGCOUNT
	.align		4
        /*0000*/ 	.byte	0x04, 0x2f
        /*0002*/ 	.short	(.L_40 - .L_39)
	.align		4
.L_39:
        /*0004*/ 	.word	index@(_Z9reductionPiS_)
        /*0008*/ 	.word	0x0000000b


	//----- nvinfo : EIATTR_FRAME_SIZE
	.align		4
.L_40:
        /*000c*/ 	.byte	0x04, 0x11
        /*000e*/ 	.short	(.L_42 - .L_41)
	.align		4
.L_41:
        /*0010*/ 	.word	index@(_Z9reductionPiS_)
        /*0014*/ 	.word	0x00000000


	//----- nvinfo : EIATTR_REGCOUNT
	.align		4
.L_42:
        /*0018*/ 	.byte	0x04, 0x2f
        /*001a*/ 	.short	(.L_44 - .L_43)
	.align		4
.L_43:
        /*001c*/ 	.word	index@(_ZN3cub18CUB_300001_SM_10006detail11EmptyKernelIvEEvv)
        /*0020*/ 	.word	0x00000004


	//----- nvinfo : EIATTR_FRAME_SIZE
	.align		4
.L_44:
        /*0024*/ 	.byte	0x04, 0x11
        /*0026*/ 	.short	(.L_46 - .L_45)
	.align		4
.L_45:
        /*0028*/ 	.word	index@(_ZN3cub18CUB_300001_SM_10006detail11EmptyKernelIvEEvv)
        /*002c*/ 	.word	0x00000000


	//----- nvinfo : EIATTR_MIN_STACK_SIZE
	.align		4
.L_46:
        /*0030*/ 	.byte	0x04, 0x12
        /*0032*/ 	.short	(.L_48 - .L_47)
	.align		4
.L_47:
        /*0034*/ 	.word	index@(_ZN3cub18CUB_300001_SM_10006detail11EmptyKernelIvEEvv)
        /*0038*/ 	.word	0x00000000


	//----- nvinfo : EIATTR_MIN_STACK_SIZE
	.align		4
.L_48:
        /*003c*/ 	.byte	0x04, 0x12
        /*003e*/ 	.short	(.L_50 - .L_49)
	.align		4
.L_49:
        /*0040*/ 	.word	index@(_Z9reductionPiS_)
        /*0044*/ 	.word	0x00000000
.L_50:


//--------------------- .nv.compat                --------------------------
	.section	.nv.compat,"",@"SHT_CUDA_COMPAT_INFO"
	.align	4
        /*0000*/ 	.byte	0x02, 0x09, 0x00, 0x00, 0x02, 0x02, 0x01, 0x00, 0x02, 0x05, 0x05, 0x00, 0x03, 0x07, 0x01, 0x01
        /*0010*/ 	.byte	0x02, 0x03, 0x00, 0x00, 0x02, 0x06, 0x01, 0x00, 0x04, 0x0b, 0x08, 0x00, 0x09, 0x00, 0x00, 0x00
        /*0020*/ 	.byte	0x00, 0x00, 0x00, 0x00


//--------------------- .nv.info._ZN3cub18CUB_300001_SM_10006detail11EmptyKernelIvEEvv --------------------------
	.section	.nv.info._ZN3cub18CUB_300001_SM_10006detail11EmptyKernelIvEEvv,"",@"SHT_CUDA_INFO"
	.sectionflags	@""
	.align	4


	//----- nvinfo : EIATTR_CUDA_API_VERSION
	.align		4
        /*0000*/ 	.byte	0x04, 0x37
        /*0002*/ 	.short	(.L_52 - .L_51)
.L_51:
        /*0004*/ 	.word	0x00000082


	//----- nvinfo : EIATTR_SPARSE_MMA_MASK
	.align		4
.L_52:
        /*0008*/ 	.byte	0x03, 0x50
        /*000a*/ 	.short	0x0000


	//----- nvinfo : EIATTR_MAXREG_COUNT
	.align		4
        /*000c*/ 	.byte	0x03, 0x1b
        /*000e*/ 	.short	0x00ff


	//----- nvinfo : EIATTR_MERCURY_ISA_VERSION
	.align		4
        /*0010*/ 	.byte	0x03, 0x5f
        /*0012*/ 	.short	0x0101


	//----- nvinfo : EIATTR_VRC_CTA_INIT_COUNT
	.align		4
        /*0014*/ 	.byte	0x02, 0x4a
	.zero		1
	.zero		1


	//----- nvinfo : EIATTR_EXIT_INSTR_OFFSETS
	.align		4
        /*0018*/ 	.byte	0x04, 0x1c
        /*001a*/ 	.short	(.L_54 - .L_53)


	//   ....[0]....
.L_53:
        /*001c*/ 	.word	0x00000010


	//----- nvinfo : EIATTR_SW_WAR
	.align		4
.L_54:
        /*0020*/ 	.byte	0x04, 0x36
        /*0022*/ 	.short	(.L_56 - .L_55)
.L_55:
        /*0024*/ 	.word	0x00000008
.L_56:


//--------------------- .nv.info._Z9reductionPiS_ --------------------------
	.section	.nv.info._Z9reductionPiS_,"",@"SHT_CUDA_INFO"
	.sectionflags	@""
	.align	4


	//----- nvinfo : EIATTR_CUDA_API_VERSION
	.align		4
        /*0000*/ 	.byte	0x04, 0x37
        /*0002*/ 	.short	(.L_58 - .L_57)
.L_57:
        /*0004*/ 	.word	0x00000082


	//----- nvinfo : EIATTR_KPARAM_INFO
	.align		4
.L_58:
        /*0008*/ 	.byte	0x04, 0x17
        /*000a*/ 	.short	(.L_60 - .L_59)
.L_59:
        /*000c*/ 	.word	0x00000000
        /*0010*/ 	.short	0x0001
        /*0012*/ 	.short	0x0008
        /*0014*/ 	.byte	0x00, 0xf5, 0x21, 0x00


	//----- nvinfo : EIATTR_KPARAM_INFO
	.align		4
.L_60:
        /*0018*/ 	.byte	0x04, 0x17
        /*001a*/ 	.short	(.L_62 - .L_61)
.L_61:
        /*001c*/ 	.word	0x00000000
        /*0020*/ 	.short	0x0000
        /*0022*/ 	.short	0x0000
        /*0024*/ 	.byte	0x00, 0xf5, 0x21, 0x00


	//----- nvinfo : EIATTR_SPARSE_MMA_MASK
	.align		4
.L_62:
        /*0028*/ 	.byte	0x03, 0x50
        /*002a*/ 	.short	0x0000


	//----- nvinfo : EIATTR_MAXREG_COUNT
	.align		4
        /*002c*/ 	.byte	0x03, 0x1b
        /*002e*/ 	.short	0x00ff


	//----- nvinfo : EIATTR_NUM_BARRIERS
	.align		4
        /*0030*/ 	.byte	0x02, 0x4c
        /*0032*/ 	.byte	0x01
	.zero		1


	//----- nvinfo : EIATTR_MERCURY_ISA_VERSION
	.align		4
        /*0034*/ 	.byte	0x03, 0x5f
        /*0036*/ 	.short	0x0101


	//----- nvinfo : EIATTR_VRC_CTA_INIT_COUNT
	.align		4
        /*0038*/ 	.byte	0x02, 0x4a
	.zero		1
	.zero		1


	//----- nvinfo : EIATTR_EXIT_INSTR_OFFSETS
	.align		4
        /*003c*/ 	.byte	0x04, 0x1c
        /*003e*/ 	.short	(.L_64 - .L_63)


	//   ....[0]....
.L_63:
        /*0040*/ 	.word	0x000001f0


	//   ....[1]....
        /*0044*/ 	.word	0x00000270


	//----- nvinfo : EIATTR_CBANK_PARAM_SIZE
	.align		4
.L_64:
        /*0048*/ 	.byte	0x03, 0x19
        /*004a*/ 	.short	0x0010


	//----- nvinfo : EIATTR_PARAM_CBANK
	.align		4
        /*004c*/ 	.byte	0x04, 0x0a
        /*004e*/ 	.short	(.L_66 - .L_65)
	.align		4
.L_65:
        /*0050*/ 	.word	index@(.nv.constant0._Z9reductionPiS_)
        /*0054*/ 	.short	0x0380
        /*0056*/ 	.short	0x0010


	//----- nvinfo : EIATTR_SW_WAR
	.align		4
.L_66:
        /*0058*/ 	.byte	0x04, 0x36
        /*005a*/ 	.short	(.L_68 - .L_67)
.L_67:
        /*005c*/ 	.word	0x00000008
.L_68:


//--------------------- .nv.callgraph             --------------------------
	.section	.nv.callgraph,"",@"SHT_CUDA_CALLGRAPH"
	.align	4
	.sectionentsize	8
	.align		4
        /*0000*/ 	.word	0x00000000
	.align		4
        /*0004*/ 	.word	0xffffffff
	.align		4
        /*0008*/ 	.word	0x00000000
	.align		4
        /*000c*/ 	.word	0xfffffffe
	.align		4
        /*0010*/ 	.word	0x00000000
	.align		4
        /*0014*/ 	.word	0xfffffffd
	.align		4
        /*0018*/ 	.word	0x00000000
	.align		4
        /*001c*/ 	.word	0xfffffffc


//--------------------- .nv.constant4             --------------------------
	.section	.nv.constant4,"a",@progbits
	.align	8
	.align		8
.nv.constant4:
        /*0000*/ 	.dword	_ZN34_INTERNAL_44d7900a_4_k_cu_b6195d0b4cuda3std3__45__cpo5beginE
	.align		8
        /*0008*/ 	.dword	_ZN34_INTERNAL_44d7900a_4_k_cu_b6195d0b4cuda3std3__45__cpo3endE
	.align		8
        /*0010*/ 	.dword	_ZN34_INTERNAL_44d7900a_4_k_cu_b6195d0b4cuda3std3__45__cpo6cbeginE
	.align		8
        /*0018*/ 	.dword	_ZN34_INTERNAL_44d7900a_4_k_cu_b6195d0b4cuda3std3__45__cpo4cendE
	.align		8
        /*0020*/ 	.dword	_ZN34_INTERNAL_44d7900a_4_k_cu_b6195d0b4cuda3std3__45__cpo6rbeginE
	.align		8
        /*0028*/ 	.dword	_ZN34_INTERNAL_44d7900a_4_k_cu_b6195d0b4cuda3std3__45__cpo4rendE
	.align		8
        /*0030*/ 	.dword	_ZN34_INTERNAL_44d7900a_4_k_cu_b6195d0b4cuda3std3__45__cpo7crbeginE
	.align		8
        /*0038*/ 	.dword	_ZN34_INTERNAL_44d7900a_4_k_cu_b6195d0b4cuda3std3__45__cpo5crendE
	.align		8
        /*0040*/ 	.dword	_ZN34_INTERNAL_44d7900a_4_k_cu_b6195d0b4cuda3std3__436_GLOBAL__N__44d7900a_4_k_cu_b6195d0b6ignoreE
	.align		8
        /*0048*/ 	.dword	_ZN34_INTERNAL_44d7900a_4_k_cu_b6195d0b4cuda3std3__419piecewise_constructE
	.align		8
        /*0050*/ 	.dword	_ZN34_INTERNAL_44d7900a_4_k_cu_b6195d0b4cuda3std3__48in_placeE
	.align		8
        /*0058*/ 	.dword	_ZN34_INTERNAL_44d7900a_4_k_cu_b6195d0b4cuda3std3__420unreachable_sentinelE
	.align		8
        /*0060*/ 	.dword	_ZN34_INTERNAL_44d7900a_4_k_cu_b6195d0b4cuda3std3__47nulloptE
	.align		8
        /*0068*/ 	.dword	_ZN34_INTERNAL_44d7900a_4_k_cu_b6195d0b4cuda3std6ranges3__45__cpo4swapE
	.align		8
        /*0070*/ 	.dword	_ZN34_INTERNAL_44d7900a_4_k_cu_b6195d0b4cuda3std6ranges3__45__cpo9iter_moveE
	.align		8
        /*0078*/ 	.dword	_ZN34_INTERNAL_44d7900a_4_k_cu_b6195d0b4cuda3std6ranges3__45__cpo5beginE
	.align		8
        /*0080*/ 	.dword	_ZN34_INTERNAL_44d7900a_4_k_cu_b6195d0b4cuda3std6ranges3__45__cpo3endE
	.align		8
        /*0088*/ 	.dword	_ZN34_INTERNAL_44d7900a_4_k_cu_b6195d0b4cuda3std6ranges3__45__cpo6cbeginE
	.align		8
        /*0090*/ 	.dword	_ZN34_INTERNAL_44d7900a_4_k_cu_b6195d0b4cuda3std6ranges3__45__cpo4cendE
	.align		8
        /*0098*/ 	.dword	_ZN34_INTERNAL_44d7900a_4_k_cu_b6195d0b4cuda3std6ranges3__45__cpo7advanceE
	.align		8
        /*00a0*/ 	.dword	_ZN34_INTERNAL_44d7900a_4_k_cu_b6195d0b4cuda3std6ranges3__45__cpo9iter_swapE
	.align		8
        /*00a8*/ 	.dword	_ZN34_INTERNAL_44d7900a_4_k_cu_b6195d0b4cuda3std6ranges3__45__cpo4nextE
	.align		8
        /*00b0*/ 	.dword	_ZN34_INTERNAL_44d7900a_4_k_cu_b6195d0b4cuda3std6ranges3__45__cpo4prevE
	.align		8
        /*00b8*/ 	.dword	_ZN34_INTERNAL_44d7900a_4_k_cu_b6195d0b4cuda3std6ranges3__45__cpo4dataE
	.align		8
        /*00c0*/ 	.dword	_ZN34_INTERNAL_44d7900a_4_k_cu_b6195d0b4cuda3std6ranges3__45__cpo5cdataE
	.align		8
        /*00c8*/ 	.dword	_ZN34_INTERNAL_44d7900a_4_k_cu_b6195d0b4cuda3std6ranges3__45__cpo4sizeE
	.align		8
        /*00d0*/ 	.dword	_ZN34_INTERNAL_44d7900a_4_k_cu_b6195d0b4cuda3std6ranges3__45__cpo5ssizeE
	.align		8
        /*00d8*/ 	.dword	_ZN34_INTERNAL_44d7900a_4_k_cu_b6195d0b4cuda3std6ranges3__45__cpo8distanceE
	.align		8
        /*00e0*/ 	.dword	_ZN34_INTERNAL_44d7900a_4_k_cu_b6195d0b6thrust24THRUST_300001_SM_1000_NS6system6detail10sequential3seqE
	.align		8
        /*00e8*/ 	.dword	_ZN34_INTERNAL_44d7900a_4_k_cu_b6195d0b6thrust24THRUST_300001_SM_1000_NS12placeholders2_1E
	.align		8
        /*00f0*/ 	.dword	_ZN34_INTERNAL_44d7900a_4_k_cu_b6195d0b6thrust24THRUST_300001_SM_1000_NS12placeholders2_2E
	.align		8
        /*00f8*/ 	.dword	_ZN34_INTERNAL_44d7900a_4_k_cu_b6195d0b6thrust24THRUST_300001_SM_1000_NS12placeholders2_3E
	.align		8
        /*0100*/ 	.dword	_ZN34_INTERNAL_44d7900a_4_k_cu_b6195d0b6thrust24THRUST_300001_SM_1000_NS12placeholders2_4E
	.align		8
        /*0108*/ 	.dword	_ZN34_INTERNAL_44d7900a_4_k_cu_b6195d0b6thrust24THRUST_300001_SM_1000_NS12placeholders2_5E
	.align		8
        /*0110*/ 	.dword	_ZN34_INTERNAL_44d7900a_4_k_cu_b6195d0b6thrust24THRUST_300001_SM_1000_NS12placeholders2_6E
	.align		8
        /*0118*/ 	.dword	_ZN34_INTERNAL_44d7900a_4_k_cu_b6195d0b6thrust24THRUST_300001_SM_1000_NS12placeholders2_7E
	.align		8
        /*0120*/ 	.dword	_ZN34_INTERNAL_44d7900a_4_k_cu_b6195d0b6thrust24THRUST_300001_SM_1000_NS12placeholders2_8E
	.align		8
        /*0128*/ 	.dword	_ZN34_INTERNAL_44d7900a_4_k_cu_b6195d0b6thrust24THRUST_300001_SM_1000_NS12placeholders2_9E
	.align		8
        /*0130*/ 	.dword	_ZN34_INTERNAL_44d7900a_4_k_cu_b6195d0b6thrust24THRUST_300001_SM_1000_NS12placeholders3_10E


//--------------------- .text._ZN3cub18CUB_300001_SM_10006detail11EmptyKernelIvEEvv --------------------------
	.section	.text._ZN3cub18CUB_300001_SM_10006detail11EmptyKernelIvEEvv,"ax",@progbits
	.align	128
        .global         _ZN3cub18CUB_300001_SM_10006detail11EmptyKernelIvEEvv
        .type           _ZN3cub18CUB_300001_SM_10006detail11EmptyKernelIvEEvv,@function
        .size           _ZN3cub18CUB_300001_SM_10006detail11EmptyKernelIvEEvv,(.L_x_4 - _ZN3cub18CUB_300001_SM_10006detail11EmptyKernelIvEEvv)
        .other          _ZN3cub18CUB_300001_SM_10006detail11EmptyKernelIvEEvv,@"STO_CUDA_ENTRY STV_DEFAULT"
_ZN3cub18CUB_300001_SM_10006detail11EmptyKernelIvEEvv:
.text._ZN3cub18CUB_300001_SM_10006detail11EmptyKernelIvEEvv:
[----:B------:R-:W-:Y:S01]  /*0000*/  LDC R1, c[0x0][0x37c] ;  /* 0x0000df00ff017b82 */ /* 0x000fe20000000800 */
[----:B------:R-:W-:Y:S05]  /*0010*/  EXIT ;  /* 0x000000000000794d */ /* 0x000fea0003800000 */
.L_x_0:
[----:B------:R-:W-:-:S00]  /*0020*/  BRA `(.L_x_0) ;  /* 0xfffffffc00fc7947 */ /* 0x000fc0000383ffff */
[----:B------:R-:W-:-:S00]  /*0030*/  NOP ;  /* 0x0000000000007918 */ /* 0x000fc00000000000 */
        /* <DEDUP_REMOVED lines=12> */
.L_x_4:


//--------------------- .text._Z9reductionPiS_    --------------------------
	.section	.text._Z9reductionPiS_,"ax",@progbits
	.align	128
        .global         _Z9reductionPiS_
        .type           _Z9reductionPiS_,@function
        .size           _Z9reductionPiS_,(.L_x_5 - _Z9reductionPiS_)
        .other          _Z9reductionPiS_,@"STO_CUDA_ENTRY STV_DEFAULT"
_Z9reductionPiS_:
.text._Z9reductionPiS_:
[----:B------:R-:W-:Y:S01]  /*0000*/  LDC R1, c[0x0][0x37c] ;  /* 0x0000df00ff017b82 */ /* 0x000fe20000000800 */
[----:B------:R-:W0:Y:S07]  /*0010*/  S2R R7, SR_CTAID.X ;  /* 0x0000000000077919 */ /* 0x000e2e0000002500 */
[----:B------:R-:W1:Y:S01]  /*0020*/  LDC.64 R2, c[0x0][0x380] ;  /* 0x0000e000ff027b82 */ /* 0x000e620000000a00 */
[----:B------:R-:W0:Y:S01]  /*0030*/  LDCU UR6, c[0x0][0x360] ;  /* 0x00006c00ff0677ac */ /* 0x000e220008000800 */
[----:B------:R-:W0:Y:S01]  /*0040*/  S2R R6, SR_TID.X ;  /* 0x0000000000067919 */ /* 0x000e220000002100 */
[----:B------:R-:W2:Y:S01]  /*0050*/  LDCU.64 UR8, c[0x0][0x358] ;  /* 0x00006b00ff0877ac */ /* 0x000ea20008000a00 */
[----:B0-----:R-:W-:-:S04]  /*0060*/  IMAD R5, R7, UR6, R6 ;  /* 0x0000000607057c24 */ /* 0x001fc8000f8e0206 */
[----:B-1----:R-:W-:-:S06]  /*0070*/  IMAD.WIDE R2, R5, 0x4, R2 ;  /* 0x0000000405027825 */ /* 0x002fcc00078e0202 */
[----:B--2---:R-:W2:Y:S01]  /*0080*/  LDG.E R2, desc[UR8][R2.64] ;  /* 0x0000000802027981 */ /* 0x004ea2000c1e1900 */
[----:B------:R-:W0:Y:S01]  /*0090*/  S2UR UR5, SR_CgaCtaId ;  /* 0x00000000000579c3 */ /* 0x000e220000008800 */
[----:B------:R-:W-:Y:S01]  /*00a0*/  UMOV UR4, 0x400 ;  /* 0x0000040000047882 */ /* 0x000fe20000000000 */
[----:B------:R-:W-:Y:S01]  /*00b0*/  UISETP.GE.U32.AND UP0, UPT, UR6, 0x2, UPT ;  /* 0x000000020600788c */ /* 0x000fe2000bf06070 */
[----:B------:R-:W-:Y:S01]  /*00c0*/  ISETP.NE.AND P0, PT, R6, RZ, PT ;  /* 0x000000ff0600720c */ /* 0x000fe20003f05270 */
[----:B0-----:R-:W-:-:S06]  /*00d0*/  ULEA UR4, UR5, UR4, 0x18 ;  /* 0x0000000405047291 */ /* 0x001fcc000f8ec0ff */
[----:B------:R-:W-:-:S05]  /*00e0*/  LEA R5, R6, UR4, 0x2 ;  /* 0x0000000406057c11 */ /* 0x000fca000f8e10ff */
[----:B--2---:R0:W-:Y:S01]  /*00f0*/  STS [R5], R2 ;  /* 0x0000000205007388 */ /* 0x0041e20000000800 */
[----:B------:R-:W-:Y:S05]  /*0100*/  BRA.U !UP0, `(.L_x_1) ;  /* 0x0000000108387547 */ /* 0x000fea000b800000 */
[----:B------:R-:W-:Y:S01]  /*0110*/  IMAD.MOV.U32 R0, RZ, RZ, 0x1 ;  /* 0x00000001ff007424 */ /* 0x000fe200078e00ff */
[----:B------:R-:W-:-:S12]  /*0120*/  USHF.R.U32.HI UR4, URZ, 0x1, UR6 ;  /* 0x00000001ff047899 */ /* 0x000fd80008011606 */
.L_x_2:
[----:B------:R-:W-:-:S05]  /*0130*/  IMAD.SHL.U32 R8, R0, 0x2, RZ ;  /* 0x0000000200087824 */ /* 0x000fca00078e00ff */
[----:B0-----:R-:W-:-:S04]  /*0140*/  IADD3 R2, PT, PT, R8, -0x1, RZ ;  /* 0xffffffff08027810 */ /* 0x001fc80007ffe0ff */
[----:B------:R-:W-:-:S13]  /*0150*/  LOP3.LUT P1, RZ, R2, R6, RZ, 0xc0, !PT ;  /* 0x0000000602ff7212 */ /* 0x000fda000782c0ff */
[----:B------:R-:W-:Y:S02]  /*0160*/  @!P1 IMAD R2, R0, 0x4, R5 ;  /* 0x0000000400029824 */ /* 0x000fe400078e0205 */
[----:B------:R-:W-:Y:S04]  /*0170*/  @!P1 LDS R0, [R5] ;  /* 0x0000000005009984 */ /* 0x000fe80000000800 */
[----:B------:R-:W0:Y:S02]  /*0180*/  @!P1 LDS R3, [R2] ;  /* 0x0000000002039984 */ /* 0x000e240000000800 */
[----:B0-----:R-:W-:Y:S02]  /*0190*/  @!P1 IADD3 R4, PT, PT, R0, R3, RZ ;  /* 0x0000000300049210 */ /* 0x001fe40007ffe0ff */
[----:B------:R-:W-:-:S03]  /*01a0*/  MOV R0, R8 ;  /* 0x0000000800007202 */ /* 0x000fc60000000f00 */
[----:B------:R1:W-:Y:S01]  /*01b0*/  @!P1 STS [R5], R4 ;  /* 0x0000000405009388 */ /* 0x0003e20000000800 */
[----:B------:R-:W-:Y:S01]  /*01c0*/  BAR.SYNC.DEFER_BLOCKING 0x0 ;  /* 0x0000000000007b1d */ /* 0x000fe20000010000 */
[----:B------:R-:W-:-:S13]  /*01d0*/  ISETP.GT.U32.AND P1, PT, R8, UR4, PT ;  /* 0x0000000408007c0c */ /* 0x000fda000bf24070 */
[----:B-1----:R-:W-:Y:S05]  /*01e0*/  @!P1 BRA `(.L_x_2) ;  /* 0xfffffffc00d09947 */ /* 0x002fea000383ffff */
.L_x_1:
[----:B------:R-:W-:Y:S05]  /*01f0*/  @P0 EXIT ;  /* 0x000000000000094d */ /* 0x000fea0003800000 */
[----:B------:R-:W1:Y:S01]  /*0200*/  S2UR UR5, SR_CgaCtaId ;  /* 0x00000000000579c3 */ /* 0x000e620000008800 */
[----:B------:R-:W-:-:S07]  /*0210*/  UMOV UR4, 0x400 ;  /* 0x0000040000047882 */ /* 0x000fce0000000000 */
[----:B0-----:R-:W0:Y:S01]  /*0220*/  LDC.64 R2, c[0x0][0x388] ;  /* 0x0000e200ff027b82 */ /* 0x001e220000000a00 */
[----:B-1----:R-:W-:Y:S01]  /*0230*/  ULEA UR4, UR5, UR4, 0x18 ;  /* 0x0000000405047291 */ /* 0x002fe2000f8ec0ff */
[----:B0-----:R-:W-:-:S08]  /*0240*/  IMAD.WIDE.U32 R2, R7, 0x4, R2 ;  /* 0x0000000407027825 */ /* 0x001fd000078e0002 */
[----:B------:R-:W0:Y:S04]  /*0250*/  LDS R5, [UR4] ;  /* 0x00000004ff057984 */ /* 0x000e280008000800 */
[----:B0-----:R-:W-:Y:S01]  /*0260*/  STG.E desc[UR8][R2.64], R5 ;  /* 0x0000000502007986 */ /* 0x001fe2000c101908 */
[----:B------:R-:W-:Y:S05]  /*0270*/  EXIT ;  /* 0x000000000000794d */ /* 0x000fea0003800000 */
.L_x_3:
        /* <DEDUP_REMOVED lines=16> */
.L_x_5:


//--------------------- .nv.shared._ZN3cub18CUB_300001_SM_10006detail11EmptyKernelIvEEvv --------------------------
	.section	.nv.shared._ZN3cub18CUB_300001_SM_10006detail11EmptyKernelIvEEvv,"aw",@nobits
	.sectionflags	@""
	.align	16
	.zero		1024


//--------------------- .nv.shared.reserved.0     --------------------------
	.section	.nv.shared.reserved.0,"aw",@nobits
	.weak		__nv_reservedSMEM_offset_0_alias
	.size		__nv_reservedSMEM_offset_0_alias, 0, 64
	.other		__nv_reservedSMEM_offset_0_alias,@"STO_CUDA_RESERVED_SHARED STV_DEFAULT"
__nv_reservedSMEM_offset_0_alias:
	.zero		0
	.zero		64


//--------------------- .nv.global                --------------------------
	.section	.nv.global,"aw",@nobits
.nv.global:
	.type		_ZN34_INTERNAL_44d7900a_4_k_cu_b6195d0b6thrust24THRUST_300001_SM_1000_NS12placeholders2_6E,@object
	.size		_ZN34_INTERNAL_44d7900a_4_k_cu_b6195d0b6thrust24THRUST_300001_SM_1000_NS12placeholders2_6E,(_ZN34_INTERNAL_44d7900a_4_k_cu_b6195d0b4cuda3std3__45__cpo6cbeginE - _ZN34_INTERNAL_44d7900a_4_k_cu_b6195d0b6thrust24THRUST_300001_SM_1000_NS12placeholders2_6E)
_ZN34_INTERNAL_44d7900a_4_k_cu_b6195d0b6thrust24THRUST_300001_SM_1000_NS12placeholders2_6E:
	.zero		1
	.type		_ZN34_INTERNAL_44d7900a_4_k_cu_b6195d0b4cuda3std3__45__cpo6cbeginE,@object
	.size		_ZN34_INTERNAL_44d7900a_4_k_cu_b6195d0b4cuda3std3__45__cpo6cbeginE,(_ZN34_INTERNAL_44d7900a_4_k_cu_b6195d0b4cuda3std6ranges3__45__cpo4cendE - _ZN34_INTERNAL_44d7900a_4_k_cu_b6195d0b4cuda3std3__45__cpo6cbeginE)
_ZN34_INTERNAL_44d7900a_4_k_cu_b6195d0b4cuda3std3__45__cpo6cbeginE:
	.zero		1
	.type		_ZN34_INTERNAL_44d7900a_4_k_cu_b6195d0b4cuda3std6ranges3__45__cpo4cendE,@object
	.size		_ZN34_INTERNAL_44d7900a_4_k_cu_b6195d0b4cuda3std6ranges3__45__cpo4cendE,(_ZN34_INTERNAL_44d7900a_4_k_cu_b6195d0b4cuda3std3__48in_placeE - _ZN34_INTERNAL_44d7900a_4_k_cu_b6195d0b4cuda3std6ranges3__45__cpo4cendE)
_ZN34_INTERNAL_44d7900a_4_k_cu_b6195d0b4cuda3std6ranges3__45__cpo4cendE:
	.zero		1
	.type		_ZN34_INTERNAL_44d7900a_4_k_cu_b6195d0b4cuda3std3__48in_placeE,@object
	.size		_ZN34_INTERNAL_44d7900a_4_k_cu_b6195d0b4cuda3std3__48in_placeE,(_ZN34_INTERNAL_44d7900a_4_k_cu_b6195d0b4cuda3std6ranges3__45__cpo5ssizeE - _ZN34_INTERNAL_44d7900a_4_k_cu_b6195d0b4cuda3std3__48in_placeE)
_ZN34_INTERNAL_44d7900a_4_k_cu_b6195d0b4cuda3std3__48in_placeE:
	.zero		1
	.type		_ZN34_INTERNAL_44d7900a_4_k_cu_b6195d0b4cuda3std6ranges3__45__cpo5ssizeE,@object
	.size		_ZN34_INTERNAL_44d7900a_4_k_cu_b6195d0b4cuda3std6ranges3__45__cpo5ssizeE,(_ZN34_INTERNAL_44d7900a_4_k_cu_b6195d0b6thrust24THRUST_300001_SM_1000_NS12placeholders3_10E - _ZN34_INTERNAL_44d7900a_4_k_cu_b6195d0b4cuda3std6ranges3__45__cpo5ssizeE)
_ZN34_INTERNAL_44d7900a_4_k_cu_b6195d0b4cuda3std6ranges3__45__cpo5ssizeE:
	.zero		1
	.type		_ZN34_INTERNAL_44d7900a_4_k_cu_b6195d0b6thrust24THRUST_300001_SM_1000_NS12placeholders3_10E,@object
	.size		_ZN34_INTERNAL_44d7900a_4_k_cu_b6195d0b6thrust24THRUST_300001_SM_1000_NS12placeholders3_10E,(_ZN34_INTERNAL_44d7900a_4_k_cu_b6195d0b4cuda3std3__45__cpo7crbeginE - _ZN34_INTERNAL_44d7900a_4_k_cu_b6195d0b6thrust24THRUST_300001_SM_1000_NS12placeholders3_10E)
_ZN34_INTERNAL_44d7900a_4_k_cu_b6195d0b6thrust24THRUST_300001_SM_1000_NS12placeholders3_10E:
	.zero		1
	.type		_ZN34_INTERNAL_44d7900a_4_k_cu_b6195d0b4cuda3std3__45__cpo7crbeginE,@object
	.size		_ZN34_INTERNAL_44d7900a_4_k_cu_b6195d0b4cuda3std3__45__cpo7crbeginE,(_ZN34_INTERNAL_44d7900a_4_k_cu_b6195d0b4cuda3std6ranges3__45__cpo4prevE - _ZN34_INTERNAL_44d7900a_4_k_cu_b6195d0b4cuda3std3__45__cpo7crbeginE)
_ZN34_INTERNAL_44d7900a_4_k_cu_b6195d0b4cuda3std3__45__cpo7crbeginE:
	.zero		1
	.type		_ZN34_INTERNAL_44d7900a_4_k_cu_b6195d0b4cuda3std6ranges3__45__cpo4prevE,@object
	.size		_ZN34_INTERNAL_44d7900a_4_k_cu_b6195d0b4cuda3std6ranges3__45__cpo4prevE,(_ZN34_INTERNAL_44d7900a_4_k_cu_b6195d0b4cuda3std6ranges3__45__cpo9iter_moveE - _ZN34_INTERNAL_44d7900a_4_k_cu_b6195d0b4cuda3std6ranges3__45__cpo4prevE)
_ZN34_INTERNAL_44d7900a_4_k_cu_b6195d0b4cuda3std6ranges3__45__cpo4prevE:
	.zero		1
	.type		_ZN34_INTERNAL_44d7900a_4_k_cu_b6195d0b4cuda3std6ranges3__45__cpo9iter_moveE,@object
	.size		_ZN34_INTERNAL_44d7900a_4_k_cu_b6195d0b4cuda3std6ranges3__45__cpo9iter_moveE,(_ZN34_INTERNAL_44d7900a_4_k_cu_b6195d0b6thrust24THRUST_300001_SM_1000_NS12placeholders2_2E - _ZN34_INTERNAL_44d7900a_4_k_cu_b6195d0b4cuda3std6ranges3__45__cpo9iter_moveE)
_ZN34_INTERNAL_44d7900a_4_k_cu_b6195d0b4cuda3std6ranges3__45__cpo9iter_moveE:
	.zero		1
	.type		_ZN34_INTERNAL_44d7900a_4_k_cu_b6195d0b6thrust24THRUST_300001_SM_1000_NS12placeholders2_2E,@object
	.size		_ZN34_INTERNAL_44d7900a_4_k_cu_b6195d0b6thrust24THRUST_300001_SM_1000_NS12placeholders2_2E,(_ZN34_INTERNAL_44d7900a_4_k_cu_b6195d0b6thrust24THRUST_300001_SM_1000_NS12placeholders2_4E - _ZN34_INTERNAL_44d7900a_4_k_cu_b6195d0b6thrust24THRUST_300001_SM_1000_NS12placeholders2_2E)
_ZN34_INTERNAL_44d7900a_4_k_cu_b6195d0b6thrust24THRUST_300001_SM_1000_NS12placeholders2_2E:
	.zero		1
	.type		_ZN34_INTERNAL_44d7900a_4_k_cu_b6195d0b6thrust24THRUST_300001_SM_1000_NS12placeholders2_4E,@object
	.size		_ZN34_INTERNAL_44d7900a_4_k_cu_b6195d0b6thrust24THRUST_300001_SM_1000_NS12placeholders2_4E,(_ZN34_INTERNAL_44d7900a_4_k_cu_b6195d0b4cuda3std3__45__cpo5beginE - _ZN34_INTERNAL_44d7900a_4_k_cu_b6195d0b6thrust24THRUST_300001_SM_1000_NS12placeholders2_4E)
_ZN34_INTERNAL_44d7900a_4_k_cu_b6195d0b6thrust24THRUST_300001_SM_1000_NS12placeholders2_4E:
	.zero		1
	.type		_ZN34_INTERNAL_44d7900a_4_k_cu_b6195d0b4cuda3std3__45__cpo5beginE,@object
	.size		_ZN34_INTERNAL_44d7900a_4_k_cu_b6195d0b4cuda3std3__45__cpo5beginE,(_ZN34_INTERNAL_44d7900a_4_k_cu_b6195d0b4cuda3std6ranges3__45__cpo3endE - _ZN34_INTERNAL_44d7900a_4_k_cu_b6195d0b4cuda3std3__45__cpo5beginE)
_ZN34_INTERNAL_44d7900a_4_k_cu_b6195d0b4cuda3std3__45__cpo5beginE:
	.zero		1
	.type		_ZN34_INTERNAL_44d7900a_4_k_cu_b6195d0b4cuda3std6ranges3__45__cpo3endE,@object
	.size		_ZN34_INTERNAL_44d7900a_4_k_cu_b6195d0b4cuda3std6ranges3__45__cpo3endE,(_ZN34_INTERNAL_44d7900a_4_k_cu_b6195d0b4cuda3std3__436_GLOBAL__N__44d7900a_4_k_cu_b6195d0b6ignoreE - _ZN34_INTERNAL_44d7900a_4_k_cu_b6195d0b4cuda3std6ranges3__45__cpo3endE)
_ZN34_INTERNAL_44d7900a_4_k_cu_b6195d0b4cuda3std6ranges3__45__cpo3endE:
	.zero		1
	.type		_ZN34_INTERNAL_44d7900a_4_k_cu_b6195d0b4cuda3std3__436_GLOBAL__N__44d7900a_4_k_cu_b6195d0b6ignoreE,@object
	.size		_ZN34_INTERNAL_44d7900a_4_k_cu_b6195d0b4cuda3std3__436_GLOBAL__N__44d7900a_4_k_cu_b6195d0b6ignoreE,(_ZN34_INTERNAL_44d7900a_4_k_cu_b6195d0b4cuda3std6ranges3__45__cpo5cdataE - _ZN34_INTERNAL_44d7900a_4_k_cu_b6195d0b4cuda3std3__436_GLOBAL__N__44d7900a_4_k_cu_b6195d0b6ignoreE)
_ZN34_INTERNAL_44d7900a_4_k_cu_b6195d0b4cuda3std3__436_GLOBAL__N__44d7900a_4_k_cu_b6195d0b6ignoreE:
	.zero		1
	.type		_ZN34_INTERNAL_44d7900a_4_k_cu_b6195d0b4cuda3std6ranges3__45__cpo5cdataE,@object
	.size		_ZN34_INTERNAL_44d7900a_4_k_cu_b6195d0b4cuda3std6ranges3__45__cpo5cdataE,(_ZN34_INTERNAL_44d7900a_4_k_cu_b6195d0b6thrust24THRUST_300001_SM_1000_NS12placeholders2_8E - _ZN34_INTERNAL_44d7900a_4_k_cu_b6195d0b4cuda3std6ranges3__45__cpo5cdataE)
_ZN34_INTERNAL_44d7900a_4_k_cu_b6195d0b4cuda3std6ranges3__45__cpo5cdataE:
	.zero		1
	.type		_ZN34_INTERNAL_44d7900a_4_k_cu_b6195d0b6thrust24THRUST_300001_SM_1000_NS12placeholders2_8E,@object
	.size		_ZN34_INTERNAL_44d7900a_4_k_cu_b6195d0b6thrust24THRUST_300001_SM_1000_NS12placeholders2_8E,(_ZN34_INTERNAL_44d7900a_4_k_cu_b6195d0b4cuda3std3__45__cpo6rbeginE - _ZN34_INTERNAL_44d7900a_4_k_cu_b6195d0b6thrust24THRUST_300001_SM_1000_NS12placeholders2_8E)
_ZN34_INTERNAL_44d7900a_4_k_cu_b6195d0b6thrust24THRUST_300001_SM_1000_NS12placeholders2_8E:
	.zero		1
	.type		_ZN34_INTERNAL_44d7900a_4_k_cu_b6195d0b4cuda3std3__45__cpo6rbeginE,@object
	.size		_ZN34_INTERNAL_44d7900a_4_k_cu_b6195d0b4cuda3std3__45__cpo6rbeginE,(_ZN34_INTERNAL_44d7900a_4_k_cu_b6195d0b4cuda3std6ranges3__45__cpo9iter_swapE - _ZN34_INTERNAL_44d7900a_4_k_cu_b6195d0b4cuda3std3__45__cpo6rbeginE)
_ZN34_INTERNAL_44d7900a_4_k_cu_b6195d0b4cuda3std3__45__cpo6rbeginE:
	.zero		1
	.type		_ZN34_INTERNAL_44d7900a_4_k_cu_b6195d0b4cuda3std6ranges3__45__cpo9iter_swapE,@object
	.size		_ZN34_INTERNAL_44d7900a_4_k_cu_b6195d0b4cuda3std6ranges3__45__cpo9iter_swapE,(_ZN34_INTERNAL_44d7900a_4_k_cu_b6195d0b4cuda3std3__47nulloptE - _ZN34_INTERNAL_44d7900a_4_k_cu_b6195d0b4cuda3std6ranges3__45__cpo9iter_swapE)
_ZN34_INTERNAL_44d7900a_4_k_cu_b6195d0b4cuda3std6ranges3__45__cpo9iter_swapE:
	.zero		1
	.type		_ZN34_INTERNAL_44d7900a_4_k_cu_b6195d0b4cuda3std3__47nulloptE,@object
	.size		_ZN34_INTERNAL_44d7900a_4_k_cu_b6195d0b4cuda3std3__47nulloptE,(_ZN34_INTERNAL_44d7900a_4_k_cu_b6195d0b6thrust24THRUST_300001_SM_1000_NS6system6detail10sequential3seqE - _ZN34_INTERNAL_44d7900a_4_k_cu_b6195d0b4cuda3std3__47nulloptE)
_ZN34_INTERNAL_44d7900a_4_k_cu_b6195d0b4cuda3std3__47nulloptE:
	.zero		1
	.type		_ZN34_INTERNAL_44d7900a_4_k_cu_b6195d0b6thrust24THRUST_300001_SM_1000_NS6system6detail10sequential3seqE,@object
	.size		_ZN34_INTERNAL_44d7900a_4_k_cu_b6195d0b6thrust24THRUST_300001_SM_1000_NS6system6detail10sequential3seqE,(_ZN34_INTERNAL_44d7900a_4_k_cu_b6195d0b6thrust24THRUST_300001_SM_1000_NS12placeholders2_5E - _ZN34_INTERNAL_44d7900a_4_k_cu_b6195d0b6thrust24THRUST_300001_SM_1000_NS6system6detail10sequential3seqE)
_ZN34_INTERNAL_44d7900a_4_k_cu_b6195d0b6thrust24THRUST_300001_SM_1000_NS6system6detail10sequential3seqE:
	.zero		1
	.type		_ZN34_INTERNAL_44d7900a_4_k_cu_b6195d0b6thrust24THRUST_300001_SM_1000_NS12placeholders2_5E,@object
	.size		_ZN34_INTERNAL_44d7900a_4_k_cu_b6195d0b6thrust24THRUST_300001_SM_1000_NS12placeholders2_5E,(_ZN34_INTERNAL_44d7900a_4_k_cu_b6195d0b4cuda3std3__45__cpo3endE - _ZN34_INTERNAL_44d7900a_4_k_cu_b6195d0b6thrust24THRUST_300001_SM_1000_NS12placeholders2_5E)
_ZN34_INTERNAL_44d7900a_4_k_cu_b6195d0b6thrust24THRUST_300001_SM_1000_NS12placeholders2_5E:
	.zero		1
	.type		_ZN34_INTERNAL_44d7900a_4_k_cu_b6195d0b4cuda3std3__45__cpo3endE,@object
	.size		_ZN34_INTERNAL_44d7900a_4_k_cu_b6195d0b4cuda3std3__45__cpo3endE,(_ZN34_INTERNAL_44d7900a_4_k_cu_b6195d0b4cuda3std6ranges3__45__cpo6cbeginE - _ZN34_INTERNAL_44d7900a_4_k_cu_b6195d0b4cuda3std3__45__cpo3endE)
_ZN34_INTERNAL_44d7900a_4_k_cu_b6195d0b4cuda3std3__45__cpo3endE:
	.zero		1
	.type		_ZN34_INTERNAL_44d7900a_4_k_cu_b6195d0b4cuda3std6ranges3__45__cpo6cbeginE,@object
	.size		_ZN34_INTERNAL_44d7900a_4_k_cu_b6195d0b4cuda3std6ranges3__45__cpo6cbeginE,(_ZN34_INTERNAL_44d7900a_4_k_cu_b6195d0b4cuda3std3__419piecewise_constructE - _ZN34_INTERNAL_44d7900a_4_k_cu_b6195d0b4cuda3std6ranges3__45__cpo6cbeginE)
_ZN34_INTERNAL_44d7900a_4_k_cu_b6195d0b4cuda3std6ranges3__45__cpo6cbeginE:
	.zero		1
	.type		_ZN34_INTERNAL_44d7900a_4_k_cu_b6195d0b4cuda3std3__419piecewise_constructE,@object
	.size		_ZN34_INTERNAL_44d7900a_4_k_cu_b6195d0b4cuda3std3__419piecewise_constructE,(_ZN34_INTERNAL_44d7900a_4_k_cu_b6195d0b4cuda3std6ranges3__45__cpo4sizeE - _ZN34_INTERNAL_44d7900a_4_k_cu_b6195d0b4cuda3std3__419piecewise_constructE)
_ZN34_INTERNAL_44d7900a_4_k_cu_b6195d0b4cuda3std3__419piecewise_constructE:
	.zero		1
	.type		_ZN34_INTERNAL_44d7900a_4_k_cu_b6195d0b4cuda3std6ranges3__45__cpo4sizeE,@object
	.size		_ZN34_INTERNAL_44d7900a_4_k_cu_b6195d0b4cuda3std6ranges3__45__cpo4sizeE,(_ZN34_INTERNAL_44d7900a_4_k_cu_b6195d0b6thrust24THRUST_300001_SM_1000_NS12placeholders2_9E - _ZN34_INTERNAL_44d7900a_4_k_cu_b6195d0b4cuda3std6ranges3__45__cpo4sizeE)
_ZN34_INTERNAL_44d7900a_4_k_cu_b6195d0b4cuda3std6ranges3__45__cpo4sizeE:
	.zero		1
	.type		_ZN34_INTERNAL_44d7900a_4_k_cu_b6195d0b6thrust24THRUST_300001_SM_1000_NS12placeholders2_9E,@object
	.size		_ZN34_INTERNAL_44d7900a_4_k_cu_b6195d0b6thrust24THRUST_300001_SM_1000_NS12placeholders2_9E,(_ZN34_INTERNAL_44d7900a_4_k_cu_b6195d0b4cuda3std3__45__cpo4rendE - _ZN34_INTERNAL_44d7900a_4_k_cu_b6195d0b6thrust24THRUST_300001_SM_1000_NS12placeholders2_9E)
_ZN34_INTERNAL_44d7900a_4_k_cu_b6195d0b6thrust24THRUST_300001_SM_1000_NS12placeholders2_9E:
	.zero		1
	.type		_ZN34_INTERNAL_44d7900a_4_k_cu_b6195d0b4cuda3std3__45__cpo4rendE,@object
	.size		_ZN34_INTERNAL_44d7900a_4_k_cu_b6195d0b4cuda3std3__45__cpo4rendE,(_ZN34_INTERNAL_44d7900a_4_k_cu_b6195d0b4cuda3std6ranges3__45__cpo4nextE - _ZN34_INTERNAL_44d7900a_4_k_cu_b6195d0b4cuda3std3__45__cpo4rendE)
_ZN34_INTERNAL_44d7900a_4_k_cu_b6195d0b4cuda3std3__45__cpo4rendE:
	.zero		1
	.type		_ZN34_INTERNAL_44d7900a_4_k_cu_b6195d0b4cuda3std6ranges3__45__cpo4nextE,@object
	.size		_ZN34_INTERNAL_44d7900a_4_k_cu_b6195d0b4cuda3std6ranges3__45__cpo4nextE,(_ZN34_INTERNAL_44d7900a_4_k_cu_b6195d0b4cuda3std6ranges3__45__cpo4swapE - _ZN34_INTERNAL_44d7900a_4_k_cu_b6195d0b4cuda3std6ranges3__45__cpo4nextE)
_ZN34_INTERNAL_44d7900a_4_k_cu_b6195d0b4cuda3std6ranges3__45__cpo4nextE:
	.zero		1
	.type		_ZN34_INTERNAL_44d7900a_4_k_cu_b6195d0b4cuda3std6ranges3__45__cpo4swapE,@object
	.size		_ZN34_INTERNAL_44d7900a_4_k_cu_b6195d0b4cuda3std6ranges3__45__cpo4swapE,(_ZN34_INTERNAL_44d7900a_4_k_cu_b6195d0b6thrust24THRUST_300001_SM_1000_NS12placeholders2_1E - _ZN34_INTERNAL_44d7900a_4_k_cu_b6195d0b4cuda3std6ranges3__45__cpo4swapE)
_ZN34_INTERNAL_44d7900a_4_k_cu_b6195d0b4cuda3std6ranges3__45__cpo4swapE:
	.zero		1
	.type		_ZN34_INTERNAL_44d7900a_4_k_cu_b6195d0b6thrust24THRUST_300001_SM_1000_NS12placeholders2_1E,@object
	.size		_ZN34_INTERNAL_44d7900a_4_k_cu_b6195d0b6thrust24THRUST_300001_SM_1000_NS12placeholders2_1E,(_ZN34_INTERNAL_44d7900a_4_k_cu_b6195d0b6thrust24THRUST_300001_SM_1000_NS12placeholders2_7E - _ZN34_INTERNAL_44d7900a_4_k_cu_b6195d0b6thrust24THRUST_300001_SM_1000_NS12placeholders2_1E)
_ZN34_INTERNAL_44d7900a_4_k_cu_b6195d0b6thrust24THRUST_300001_SM_1000_NS12placeholders2_1E:
	.zero		1
	.type		_ZN34_INTERNAL_44d7900a_4_k_cu_b6195d0b6thrust24THRUST_300001_SM_1000_NS12placeholders2_7E,@object
	.size		_ZN34_INTERNAL_44d7900a_4_k_cu_b6195d0b6thrust24THRUST_300001_SM_1000_NS12placeholders2_7E,(_ZN34_INTERNAL_44d7900a_4_k_cu_b6195d0b4cuda3std3__45__cpo4cendE - _ZN34_INTERNAL_44d7900a_4_k_cu_b6195d0b6thrust24THRUST_300001_SM_1000_NS12placeholders2_7E)
_ZN34_INTERNAL_44d7900a_4_k_cu_b6195d0b6thrust24THRUST_300001_SM_1000_NS12placeholders2_7E:
	.zero		1
	.type		_ZN34_INTERNAL_44d7900a_4_k_cu_b6195d0b4cuda3std3__45__cpo4cendE,@object
	.size		_ZN34_INTERNAL_44d7900a_4_k_cu_b6195d0b4cuda3std3__45__cpo4cendE,(_ZN34_INTERNAL_44d7900a_4_k_cu_b6195d0b4cuda3std6ranges3__45__cpo7advanceE - _ZN34_INTERNAL_44d7900a_4_k_cu_b6195d0b4cuda3std3__45__cpo4cendE)
_ZN34_INTERNAL_44d7900a_4_k_cu_b6195d0b4cuda3std3__45__cpo4cendE:
	.zero		1
	.type		_ZN34_INTERNAL_44d7900a_4_k_cu_b6195d0b4cuda3std6ranges3__45__cpo7advanceE,@object
	.size		_ZN34_INTERNAL_44d7900a_4_k_cu_b6195d0b4cuda3std6ranges3__45__cpo7advanceE,(_ZN34_INTERNAL_44d7900a_4_k_cu_b6195d0b4cuda3std3__420unreachable_sentinelE - _ZN34_INTERNAL_44d7900a_4_k_cu_b6195d0b4cuda3std6ranges3__45__cpo7advanceE)
_ZN34_INTERNAL_44d7900a_4_k_cu_b6195d0b4cuda3std6ranges3__45__cpo7advanceE:
	.zero		1
	.type		_ZN34_INTERNAL_44d7900a_4_k_cu_b6195d0b4cuda3std3__420unreachable_sentinelE,@object
	.size		_ZN34_INTERNAL_44d7900a_4_k_cu_b6195d0b4cuda3std3__420unreachable_sentinelE,(_ZN34_INTERNAL_44d7900a_4_k_cu_b6195d0b4cuda3std6ranges3__45__cpo8distanceE - _ZN34_INTERNAL_44d7900a_4_k_cu_b6195d0b4cuda3std3__420unreachable_sentinelE)
_ZN34_INTERNAL_44d7900a_4_k_cu_b6195d0b4cuda3std3__420unreachable_sentinelE:
	.zero		1
	.type		_ZN34_INTERNAL_44d7900a_4_k_cu_b6195d0b4cuda3std6ranges3__45__cpo8distanceE,@object
	.size		_ZN34_INTERNAL_44d7900a_4_k_cu_b6195d0b4cuda3std6ranges3__45__cpo8distanceE,(_ZN34_INTERNAL_44d7900a_4_k_cu_b6195d0b4cuda3std6ranges3__45__cpo5beginE - _ZN34_INTERNAL_44d7900a_4_k_cu_b6195d0b4cuda3std6ranges3__45__cpo8distanceE)
_ZN34_INTERNAL_44d7900a_4_k_cu_b6195d0b4cuda3std6ranges3__45__cpo8distanceE:
	.zero		1
	.type		_ZN34_INTERNAL_44d7900a_4_k_cu_b6195d0b4cuda3std6ranges3__45__cpo5beginE,@object
	.size		_ZN34_INTERNAL_44d7900a_4_k_cu_b6195d0b4cuda3std6ranges3__45__cpo5beginE,(_ZN34_INTERNAL_44d7900a_4_k_cu_b6195d0b6thrust24THRUST_300001_SM_1000_NS12placeholders2_3E - _ZN34_INTERNAL_44d7900a_4_k_cu_b6195d0b4cuda3std6ranges3__45__cpo5beginE)
_ZN34_INTERNAL_44d7900a_4_k_cu_b6195d0b4cuda3std6ranges3__45__cpo5beginE:
	.zero		1
	.type		_ZN34_INTERNAL_44d7900a_4_k_cu_b6195d0b6thrust24THRUST_300001_SM_1000_NS12placeholders2_3E,@object
	.size		_ZN34_INTERNAL_44d7900a_4_k_cu_b6195d0b6thrust24THRUST_300001_SM_1000_NS12placeholders2_3E,(_ZN34_INTERNAL_44d7900a_4_k_cu_b6195d0b4cuda3std3__45__cpo5crendE - _ZN34_INTERNAL_44d7900a_4_k_cu_b6195d0b6thrust24THRUST_300001_SM_1000_NS12placeholders2_3E)
_ZN34_INTERNAL_44d7900a_4_k_cu_b6195d0b6thrust24THRUST_300001_SM_1000_NS12placeholders2_3E:
	.zero		1
	.type		_ZN34_INTERNAL_44d7900a_4_k_cu_b6195d0b4cuda3std3__45__cpo5crendE,@object
	.size		_ZN34_INTERNAL_44d7900a_4_k_cu_b6195d0b4cuda3std3__45__cpo5crendE,(_ZN34_INTERNAL_44d7900a_4_k_cu_b6195d0b4cuda3std6ranges3__45__cpo4dataE - _ZN34_INTERNAL_44d7900a_4_k_cu_b6195d0b4cuda3std3__45__cpo5crendE)
_ZN34_INTERNAL_44d7900a_4_k_cu_b6195d0b4cuda3std3__45__cpo5crendE:
	.zero		1
	.type		_ZN34_INTERNAL_44d7900a_4_k_cu_b6195d0b4cuda3std6ranges3__45__cpo4dataE,@object
	.size		_ZN34_INTERNAL_44d7900a_4_k_cu_b6195d0b4cuda3std6ranges3__45__cpo4dataE,(.L_23 - _ZN34_INTERNAL_44d7900a_4_k_cu_b6195d0b4cuda3std6ranges3__45__cpo4dataE)
_ZN34_INTERNAL_44d7900a_4_k_cu_b6195d0b4cuda3std6ranges3__45__cpo4dataE:
	.zero		1
.L_23:


//--------------------- .nv.shared._Z9reductionPiS_ --------------------------
	.section	.nv.shared._Z9reductionPiS_,"aw",@nobits
	.sectionflags	@""
	.align	16
	.zero		1024


//--------------------- .nv.constant0._ZN3cub18CUB_300001_SM_10006detail11EmptyKernelIvEEvv --------------------------
	.section	.nv.constant0._ZN3cub18CUB_300001_SM_10006detail11EmptyKernelIvEEvv,"a",@progbits
	.sectionflags	@""
	.align	4
.nv.constant0._ZN3cub18CUB_300001_SM_10006detail11EmptyKernelIvEEvv:
	.zero		896


//--------------------- .nv.constant0._Z9reductionPiS_ --------------------------
	.section	.nv.constant0._Z9reductionPiS_,"a",@progbits
	.sectionflags	@""
	.align	4
.nv.constant0._Z9reductionPiS_:
	.zero		912


//--------------------- SYMBOLS --------------------------

	.type		.nv.reservedSmem.offset0,@object
	.size		.nv.reservedSmem.offset0,0x4
	.type		.nv.reservedSmem.cap,@object
	.size		.nv.reservedSmem.cap,0x4
